//
// Generated by NVIDIA NVVM Compiler
//
// Compiler Build ID: CL-36424714
// Cuda compilation tools, release 13.0, V13.0.88
// Based on NVVM 20.0.0
//

.version 9.0
.target sm_100
.address_size 64

	// .globl	_Z21cp_async_align_kernelILi0EEvPKfPfi
// _ZZ21cp_async_align_kernelILi0EEvPKfPfiE2sh has been demoted
// _ZZ21cp_async_align_kernelILi1EEvPKfPfiE2sh has been demoted

.visible .entry _Z21cp_async_align_kernelILi0EEvPKfPfi(
	.param .u64 .ptr .align 1 _Z21cp_async_align_kernelILi0EEvPKfPfi_param_0,
	.param .u64 .ptr .align 1 _Z21cp_async_align_kernelILi0EEvPKfPfi_param_1,
	.param .u32 _Z21cp_async_align_kernelILi0EEvPKfPfi_param_2
)
{
	.reg .pred 	%p<10>;
	.reg .b32 	%r<51>;
	.reg .b32 	%f<53>;
	.reg .b64 	%rd<25>;
	// demoted variable
	.shared .align 4 .b8 _ZZ21cp_async_align_kernelILi0EEvPKfPfiE2sh[128];
	ld.param.u64 	%rd1, [_Z21cp_async_align_kernelILi0EEvPKfPfi_param_0];
	ld.param.u64 	%rd2, [_Z21cp_async_align_kernelILi0EEvPKfPfi_param_1];
	ld.param.u32 	%r18, [_Z21cp_async_align_kernelILi0EEvPKfPfi_param_2];
	mov.u32 	%r1, %tid.x;
	mov.u32 	%r19, %ctaid.x;
	shl.b32 	%r2, %r19, 5;
	setp.lt.s32 	%p1, %r18, 1;
	mov.f32 	%f52, 0f00000000;
	@%p1 bra 	$L__BB0_12;
	mad.lo.s32 	%r3, %r2, %r18, %r1;
	shl.b32 	%r21, %r1, 2;
	mov.u32 	%r22, _ZZ21cp_async_align_kernelILi0EEvPKfPfiE2sh;
	add.s32 	%r4, %r22, %r21;
	and.b32  	%r5, %r18, 7;
	setp.lt.u32 	%p2, %r18, 8;
	mov.f32 	%f52, 0f00000000;
	mov.b32 	%r49, 0;
	@%p2 bra 	$L__BB0_4;
	and.b32  	%r49, %r18, 2147483640;
	neg.s32 	%r47, %r49;
	mov.f32 	%f52, 0f00000000;
	mov.u32 	%r46, %r3;
$L__BB0_3:
	.pragma "nounroll";
	mul.wide.s32 	%rd11, %r46, 4;
	add.s64 	%rd3, %rd1, %rd11;
	// begin inline asm
	cp.async.ca.shared.global [%r4], [%rd3], 4;

	// end inline asm
	// begin inline asm
	cp.async.commit_group;

	// end inline asm
	// begin inline asm
	cp.async.wait_group 0;

	// end inline asm
	ld.shared.f32 	%f17, [%r4];
	fma.rn.f32 	%f18, %f52, 0f3F800347, %f17;
	add.s64 	%rd4, %rd3, 128;
	// begin inline asm
	cp.async.ca.shared.global [%r4], [%rd4], 4;

	// end inline asm
	// begin inline asm
	cp.async.commit_group;

	// end inline asm
	// begin inline asm
	cp.async.wait_group 0;

	// end inline asm
	ld.shared.f32 	%f19, [%r4];
	fma.rn.f32 	%f20, %f18, 0f3F800347, %f19;
	add.s64 	%rd5, %rd3, 256;
	// begin inline asm
	cp.async.ca.shared.global [%r4], [%rd5], 4;

	// end inline asm
	// begin inline asm
	cp.async.commit_group;

	// end inline asm
	// begin inline asm
	cp.async.wait_group 0;

	// end inline asm
	ld.shared.f32 	%f21, [%r4];
	fma.rn.f32 	%f22, %f20, 0f3F800347, %f21;
	add.s64 	%rd6, %rd3, 384;
	// begin inline asm
	cp.async.ca.shared.global [%r4], [%rd6], 4;

	// end inline asm
	// begin inline asm
	cp.async.commit_group;

	// end inline asm
	// begin inline asm
	cp.async.wait_group 0;

	// end inline asm
	ld.shared.f32 	%f23, [%r4];
	fma.rn.f32 	%f24, %f22, 0f3F800347, %f23;
	add.s64 	%rd7, %rd3, 512;
	// begin inline asm
	cp.async.ca.shared.global [%r4], [%rd7], 4;

	// end inline asm
	// begin inline asm
	cp.async.commit_group;

	// end inline asm
	// begin inline asm
	cp.async.wait_group 0;

	// end inline asm
	ld.shared.f32 	%f25, [%r4];
	fma.rn.f32 	%f26, %f24, 0f3F800347, %f25;
	add.s64 	%rd8, %rd3, 640;
	// begin inline asm
	cp.async.ca.shared.global [%r4], [%rd8], 4;

	// end inline asm
	// begin inline asm
	cp.async.commit_group;

	// end inline asm
	// begin inline asm
	cp.async.wait_group 0;

	// end inline asm
	ld.shared.f32 	%f27, [%r4];
	fma.rn.f32 	%f28, %f26, 0f3F800347, %f27;
	add.s64 	%rd9, %rd3, 768;
	// begin inline asm
	cp.async.ca.shared.global [%r4], [%rd9], 4;

	// end inline asm
	// begin inline asm
	cp.async.commit_group;

	// end inline asm
	// begin inline asm
	cp.async.wait_group 0;

	// end inline asm
	ld.shared.f32 	%f29, [%r4];
	fma.rn.f32 	%f30, %f28, 0f3F800347, %f29;
	add.s64 	%rd10, %rd3, 896;
	// begin inline asm
	cp.async.ca.shared.global [%r4], [%rd10], 4;

	// end inline asm
	// begin inline asm
	cp.async.commit_group;

	// end inline asm
	// begin inline asm
	cp.async.wait_group 0;

	// end inline asm
	ld.shared.f32 	%f31, [%r4];
	fma.rn.f32 	%f52, %f30, 0f3F800347, %f31;
	add.s32 	%r47, %r47, 8;
	add.s32 	%r46, %r46, 256;
	setp.ne.s32 	%p3, %r47, 0;
	@%p3 bra 	$L__BB0_3;
$L__BB0_4:
	setp.eq.s32 	%p4, %r5, 0;
	@%p4 bra 	$L__BB0_12;
	and.b32  	%r13, %r18, 3;
	setp.lt.u32 	%p5, %r5, 4;
	@%p5 bra 	$L__BB0_7;
	shl.b32 	%r35, %r49, 5;
	add.s32 	%r36, %r3, %r35;
	mul.wide.s32 	%rd16, %r36, 4;
	add.s64 	%rd12, %rd1, %rd16;
	// begin inline asm
	cp.async.ca.shared.global [%r4], [%rd12], 4;

	// end inline asm
	// begin inline asm
	cp.async.commit_group;

	// end inline asm
	// begin inline asm
	cp.async.wait_group 0;

	// end inline asm
	ld.shared.f32 	%f33, [%r4];
	fma.rn.f32 	%f34, %f52, 0f3F800347, %f33;
	add.s64 	%rd13, %rd12, 128;
	// begin inline asm
	cp.async.ca.shared.global [%r4], [%rd13], 4;

	// end inline asm
	// begin inline asm
	cp.async.commit_group;

	// end inline asm
	// begin inline asm
	cp.async.wait_group 0;

	// end inline asm
	ld.shared.f32 	%f35, [%r4];
	fma.rn.f32 	%f36, %f34, 0f3F800347, %f35;
	add.s64 	%rd14, %rd12, 256;
	// begin inline asm
	cp.async.ca.shared.global [%r4], [%rd14], 4;

	// end inline asm
	// begin inline asm
	cp.async.commit_group;

	// end inline asm
	// begin inline asm
	cp.async.wait_group 0;

	// end inline asm
	ld.shared.f32 	%f37, [%r4];
	fma.rn.f32 	%f38, %f36, 0f3F800347, %f37;
	add.s64 	%rd15, %rd12, 384;
	// begin inline asm
	cp.async.ca.shared.global [%r4], [%rd15], 4;

	// end inline asm
	// begin inline asm
	cp.async.commit_group;

	// end inline asm
	// begin inline asm
	cp.async.wait_group 0;

	// end inline asm
	ld.shared.f32 	%f39, [%r4];
	fma.rn.f32 	%f52, %f38, 0f3F800347, %f39;
	add.s32 	%r49, %r49, 4;
$L__BB0_7:
	setp.eq.s32 	%p6, %r13, 0;
	@%p6 bra 	$L__BB0_12;
	setp.eq.s32 	%p7, %r13, 1;
	@%p7 bra 	$L__BB0_10;
	shl.b32 	%r39, %r49, 5;
	add.s32 	%r40, %r3, %r39;
	mul.wide.s32 	%rd19, %r40, 4;
	add.s64 	%rd17, %rd1, %rd19;
	// begin inline asm
	cp.async.ca.shared.global [%r4], [%rd17], 4;

	// end inline asm
	// begin inline asm
	cp.async.commit_group;

	// end inline asm
	// begin inline asm
	cp.async.wait_group 0;

	// end inline asm
	ld.shared.f32 	%f41, [%r4];
	fma.rn.f32 	%f42, %f52, 0f3F800347, %f41;
	add.s64 	%rd18, %rd17, 128;
	// begin inline asm
	cp.async.ca.shared.global [%r4], [%rd18], 4;

	// end inline asm
	// begin inline asm
	cp.async.commit_group;

	// end inline asm
	// begin inline asm
	cp.async.wait_group 0;

	// end inline asm
	ld.shared.f32 	%f43, [%r4];
	fma.rn.f32 	%f52, %f42, 0f3F800347, %f43;
	add.s32 	%r49, %r49, 2;
$L__BB0_10:
	and.b32  	%r41, %r18, 1;
	setp.eq.b32 	%p8, %r41, 1;
	not.pred 	%p9, %p8;
	@%p9 bra 	$L__BB0_12;
	shl.b32 	%r43, %r49, 5;
	add.s32 	%r44, %r3, %r43;
	mul.wide.s32 	%rd21, %r44, 4;
	add.s64 	%rd20, %rd1, %rd21;
	// begin inline asm
	cp.async.ca.shared.global [%r4], [%rd20], 4;

	// end inline asm
	// begin inline asm
	cp.async.commit_group;

	// end inline asm
	// begin inline asm
	cp.async.wait_group 0;

	// end inline asm
	ld.shared.f32 	%f44, [%r4];
	fma.rn.f32 	%f52, %f52, 0f3F800347, %f44;
$L__BB0_12:
	cvta.to.global.u64 	%rd22, %rd2;
	add.s32 	%r45, %r2, %r1;
	mul.wide.u32 	%rd23, %r45, 4;
	add.s64 	%rd24, %rd22, %rd23;
	st.global.f32 	[%rd24], %f52;
	ret;

}
	// .globl	_Z21cp_async_align_kernelILi1EEvPKfPfi
.visible .entry _Z21cp_async_align_kernelILi1EEvPKfPfi(
	.param .u64 .ptr .align 1 _Z21cp_async_align_kernelILi1EEvPKfPfi_param_0,
	.param .u64 .ptr .align 1 _Z21cp_async_align_kernelILi1EEvPKfPfi_param_1,
	.param .u32 _Z21cp_async_align_kernelILi1EEvPKfPfi_param_2
)
{
	.reg .pred 	%p<10>;
	.reg .b32 	%r<55>;
	.reg .b32 	%f<53>;
	.reg .b64 	%rd<25>;
	// demoted variable
	.shared .align 4 .b8 _ZZ21cp_async_align_kernelILi1EEvPKfPfiE2sh[128];
	ld.param.u64 	%rd1, [_Z21cp_async_align_kernelILi1EEvPKfPfi_param_0];
	ld.param.u64 	%rd2, [_Z21cp_async_align_kernelILi1EEvPKfPfi_param_1];
	ld.param.u32 	%r20, [_Z21cp_async_align_kernelILi1EEvPKfPfi_param_2];
	mov.u32 	%r1, %tid.x;
	mov.u32 	%r21, %ctaid.x;
	shl.b32 	%r2, %r21, 5;
	mul.lo.s32 	%r3, %r2, %r20;
	setp.lt.s32 	%p1, %r20, 1;
	mov.f32 	%f52, 0f00000000;
	@%p1 bra 	$L__BB1_12;
	add.s32 	%r50, %r1, %r3;
	add.s32 	%r4, %r50, 1;
	shl.b32 	%r24, %r1, 2;
	mov.u32 	%r25, _ZZ21cp_async_align_kernelILi1EEvPKfPfiE2sh;
	add.s32 	%r5, %r25, %r24;
	and.b32  	%r6, %r20, 7;
	setp.lt.u32 	%p2, %r20, 8;
	mov.f32 	%f52, 0f00000000;
	mov.b32 	%r53, 0;
	@%p2 bra 	$L__BB1_4;
	and.b32  	%r53, %r20, 2147483640;
	neg.s32 	%r51, %r53;
	mov.f32 	%f52, 0f00000000;
$L__BB1_3:
	.pragma "nounroll";
	add.s32 	%r34, %r50, 1;
	mul.wide.s32 	%rd11, %r34, 4;
	add.s64 	%rd3, %rd1, %rd11;
	// begin inline asm
	cp.async.ca.shared.global [%r5], [%rd3], 4;

	// end inline asm
	// begin inline asm
	cp.async.commit_group;

	// end inline asm
	// begin inline asm
	cp.async.wait_group 0;

	// end inline asm
	ld.shared.f32 	%f17, [%r5];
	fma.rn.f32 	%f18, %f52, 0f3F800347, %f17;
	add.s64 	%rd4, %rd3, 128;
	// begin inline asm
	cp.async.ca.shared.global [%r5], [%rd4], 4;

	// end inline asm
	// begin inline asm
	cp.async.commit_group;

	// end inline asm
	// begin inline asm
	cp.async.wait_group 0;

	// end inline asm
	ld.shared.f32 	%f19, [%r5];
	fma.rn.f32 	%f20, %f18, 0f3F800347, %f19;
	add.s64 	%rd5, %rd3, 256;
	// begin inline asm
	cp.async.ca.shared.global [%r5], [%rd5], 4;

	// end inline asm
	// begin inline asm
	cp.async.commit_group;

	// end inline asm
	// begin inline asm
	cp.async.wait_group 0;

	// end inline asm
	ld.shared.f32 	%f21, [%r5];
	fma.rn.f32 	%f22, %f20, 0f3F800347, %f21;
	add.s64 	%rd6, %rd3, 384;
	// begin inline asm
	cp.async.ca.shared.global [%r5], [%rd6], 4;

	// end inline asm
	// begin inline asm
	cp.async.commit_group;

	// end inline asm
	// begin inline asm
	cp.async.wait_group 0;

	// end inline asm
	ld.shared.f32 	%f23, [%r5];
	fma.rn.f32 	%f24, %f22, 0f3F800347, %f23;
	add.s64 	%rd7, %rd3, 512;
	// begin inline asm
	cp.async.ca.shared.global [%r5], [%rd7], 4;

	// end inline asm
	// begin inline asm
	cp.async.commit_group;

	// end inline asm
	// begin inline asm
	cp.async.wait_group 0;

	// end inline asm
	ld.shared.f32 	%f25, [%r5];
	fma.rn.f32 	%f26, %f24, 0f3F800347, %f25;
	add.s64 	%rd8, %rd3, 640;
	// begin inline asm
	cp.async.ca.shared.global [%r5], [%rd8], 4;

	// end inline asm
	// begin inline asm
	cp.async.commit_group;

	// end inline asm
	// begin inline asm
	cp.async.wait_group 0;

	// end inline asm
	ld.shared.f32 	%f27, [%r5];
	fma.rn.f32 	%f28, %f26, 0f3F800347, %f27;
	add.s64 	%rd9, %rd3, 768;
	// begin inline asm
	cp.async.ca.shared.global [%r5], [%rd9], 4;

	// end inline asm
	// begin inline asm
	cp.async.commit_group;

	// end inline asm
	// begin inline asm
	cp.async.wait_group 0;

	// end inline asm
	ld.shared.f32 	%f29, [%r5];
	fma.rn.f32 	%f30, %f28, 0f3F800347, %f29;
	add.s64 	%rd10, %rd3, 896;
	// begin inline asm
	cp.async.ca.shared.global [%r5], [%rd10], 4;

	// end inline asm
	// begin inline asm
	cp.async.commit_group;

	// end inline asm
	// begin inline asm
	cp.async.wait_group 0;

	// end inline asm
	ld.shared.f32 	%f31, [%r5];
	fma.rn.f32 	%f52, %f30, 0f3F800347, %f31;
	add.s32 	%r51, %r51, 8;
	add.s32 	%r50, %r50, 256;
	setp.ne.s32 	%p3, %r51, 0;
	@%p3 bra 	$L__BB1_3;
$L__BB1_4:
	setp.eq.s32 	%p4, %r6, 0;
	@%p4 bra 	$L__BB1_12;
	and.b32  	%r15, %r20, 3;
	setp.lt.u32 	%p5, %r6, 4;
	@%p5 bra 	$L__BB1_7;
	shl.b32 	%r39, %r53, 5;
	add.s32 	%r40, %r4, %r39;
	mul.wide.s32 	%rd16, %r40, 4;
	add.s64 	%rd12, %rd1, %rd16;
	// begin inline asm
	cp.async.ca.shared.global [%r5], [%rd12], 4;

	// end inline asm
	// begin inline asm
	cp.async.commit_group;

	// end inline asm
	// begin inline asm
	cp.async.wait_group 0;

	// end inline asm
	ld.shared.f32 	%f33, [%r5];
	fma.rn.f32 	%f34, %f52, 0f3F800347, %f33;
	add.s64 	%rd13, %rd12, 128;
	// begin inline asm
	cp.async.ca.shared.global [%r5], [%rd13], 4;

	// end inline asm
	// begin inline asm
	cp.async.commit_group;

	// end inline asm
	// begin inline asm
	cp.async.wait_group 0;

	// end inline asm
	ld.shared.f32 	%f35, [%r5];
	fma.rn.f32 	%f36, %f34, 0f3F800347, %f35;
	add.s64 	%rd14, %rd12, 256;
	// begin inline asm
	cp.async.ca.shared.global [%r5], [%rd14], 4;

	// end inline asm
	// begin inline asm
	cp.async.commit_group;

	// end inline asm
	// begin inline asm
	cp.async.wait_group 0;

	// end inline asm
	ld.shared.f32 	%f37, [%r5];
	fma.rn.f32 	%f38, %f36, 0f3F800347, %f37;
	add.s64 	%rd15, %rd12, 384;
	// begin inline asm
	cp.async.ca.shared.global [%r5], [%rd15], 4;

	// end inline asm
	// begin inline asm
	cp.async.commit_group;

	// end inline asm
	// begin inline asm
	cp.async.wait_group 0;

	// end inline asm
	ld.shared.f32 	%f39, [%r5];
	fma.rn.f32 	%f52, %f38, 0f3F800347, %f39;
	add.s32 	%r53, %r53, 4;
$L__BB1_7:
	setp.eq.s32 	%p6, %r15, 0;
	@%p6 bra 	$L__BB1_12;
	setp.eq.s32 	%p7, %r15, 1;
	@%p7 bra 	$L__BB1_10;
	shl.b32 	%r43, %r53, 5;
	add.s32 	%r44, %r4, %r43;
	mul.wide.s32 	%rd19, %r44, 4;
	add.s64 	%rd17, %rd1, %rd19;
	// begin inline asm
	cp.async.ca.shared.global [%r5], [%rd17], 4;

	// end inline asm
	// begin inline asm
	cp.async.commit_group;

	// end inline asm
	// begin inline asm
	cp.async.wait_group 0;

	// end inline asm
	ld.shared.f32 	%f41, [%r5];
	fma.rn.f32 	%f42, %f52, 0f3F800347, %f41;
	add.s64 	%rd18, %rd17, 128;
	// begin inline asm
	cp.async.ca.shared.global [%r5], [%rd18], 4;

	// end inline asm
	// begin inline asm
	cp.async.commit_group;

	// end inline asm
	// begin inline asm
	cp.async.wait_group 0;

	// end inline asm
	ld.shared.f32 	%f43, [%r5];
	fma.rn.f32 	%f52, %f42, 0f3F800347, %f43;
	add.s32 	%r53, %r53, 2;
$L__BB1_10:
	and.b32  	%r45, %r20, 1;
	setp.eq.b32 	%p8, %r45, 1;
	not.pred 	%p9, %p8;
	@%p9 bra 	$L__BB1_12;
	shl.b32 	%r47, %r53, 5;
	add.s32 	%r48, %r4, %r47;
	mul.wide.s32 	%rd21, %r48, 4;
	add.s64 	%rd20, %rd1, %rd21;
	// begin inline asm
	cp.async.ca.shared.global [%r5], [%rd20], 4;

	// end inline asm
	// begin inline asm
	cp.async.commit_group;

	// end inline asm
	// begin inline asm
	cp.async.wait_group 0;

	// end inline asm
	ld.shared.f32 	%f44, [%r5];
	fma.rn.f32 	%f52, %f52, 0f3F800347, %f44;
$L__BB1_12:
	cvta.to.global.u64 	%rd22, %rd2;
	add.s32 	%r49, %r2, %r1;
	mul.wide.u32 	%rd23, %r49, 4;
	add.s64 	%rd24, %rd22, %rd23;
	st.global.f32 	[%rd24], %f52;
	ret;

}


// ===== COMPILED SASS (sm_100) =====

	.target	sm_100

	.elftype	@"ET_EXEC"


//--------------------- .note.nv.tkinfo           --------------------------
	.section	.note.nv.tkinfo,"",@"SHT_NOTE"
	.sectionflags	@"SHF_NOTE_NV_TKINFO"
	.tkinfo
        /*0018*/ 	.word	0x00000002
        /*0030*/ 	.string	""
        /*0030*/ 	.string	"ptxas"
        /*0030*/ 	.string	"Cuda compilation tools, release 13.0, V13.0.88"
        /*0030*/ 	.string	"Build cuda_13.0.r13.0/compiler.36424714_0"
        /*0030*/ 	.string	"-arch sm_100 -m 64 "



//--------------------- .note.nv.cuinfo           --------------------------
	.section	.note.nv.cuinfo,"",@"SHT_NOTE"
	.sectionflags	@"SHF_NOTE_NV_CUINFO"
        /*0018*/ 	.short	0x0002
        /*001a*/ 	.short	0x0064
        /*001c*/ 	.short	0x0082
	.zero		2


//--------------------- .nv.info                  --------------------------
	.section	.nv.info,"",@"SHT_CUDA_INFO"
	.align	4


	//----- nvinfo : EIATTR_REGCOUNT
	.align		4
        /*0000*/ 	.byte	0x04, 0x2f
        /*0002*/ 	.short	(.L_1 - .L_0)
	.align		4
.L_0:
        /*0004*/ 	.word	index@(_Z21cp_async_align_kernelILi0EEvPKfPfi)
        /*0008*/ 	.word	0x0000001e


	//----- nvinfo : EIATTR_FRAME_SIZE
	.align		4
.L_1:
        /*000c*/ 	.byte	0x04, 0x11
        /*000e*/ 	.short	(.L_3 - .L_2)
	.align		4
.L_2:
        /*0010*/ 	.word	index@(_Z21cp_async_align_kernelILi0EEvPKfPfi)
        /*0014*/ 	.word	0x00000000


	//----- nvinfo : EIATTR_REGCOUNT
	.align		4
.L_3:
        /*0018*/ 	.byte	0x04, 0x2f
        /*001a*/ 	.short	(.L_5 - .L_4)
	.align		4
.L_4:
        /*001c*/ 	.word	index@(_Z21cp_async_align_kernelILi1EEvPKfPfi)
        /*0020*/ 	.word	0x0000001d


	//----- nvinfo : EIATTR_FRAME_SIZE
	.align		4
.L_5:
        /*0024*/ 	.byte	0x04, 0x11
        /*0026*/ 	.short	(.L_7 - .L_6)
	.align		4
.L_6:
        /*0028*/ 	.word	index@(_Z21cp_async_align_kernelILi1EEvPKfPfi)
        /*002c*/ 	.word	0x00000000


	//----- nvinfo : EIATTR_MIN_STACK_SIZE
	.align		4
.L_7:
        /*0030*/ 	.byte	0x04, 0x12
        /*0032*/ 	.short	(.L_9 - .L_8)
	.align		4
.L_8:
        /*0034*/ 	.word	index@(_Z21cp_async_align_kernelILi1EEvPKfPfi)
        /*0038*/ 	.word	0x00000000


	//----- nvinfo : EIATTR_MIN_STACK_SIZE
	.align		4
.L_9:
        /*003c*/ 	.byte	0x04, 0x12
        /*003e*/ 	.short	(.L_11 - .L_10)
	.align		4
.L_10:
        /*0040*/ 	.word	index@(_Z21cp_async_align_kernelILi0EEvPKfPfi)
        /*0044*/ 	.word	0x00000000
.L_11:


//--------------------- .nv.compat                --------------------------
	.section	.nv.compat,"",@"SHT_CUDA_COMPAT_INFO"
	.align	4
        /*0000*/ 	.byte	0x02, 0x09, 0x00, 0x00, 0x02, 0x02, 0x01, 0x00, 0x02, 0x05, 0x05, 0x00, 0x03, 0x07, 0x01, 0x01
        /*0010*/ 	.byte	0x02, 0x03, 0x00, 0x00, 0x02, 0x06, 0x01, 0x00, 0x04, 0x0b, 0x08, 0x00, 0x09, 0x00, 0x00, 0x00
        /*0020*/ 	.byte	0x00, 0x00, 0x00, 0x00


//--------------------- .nv.info._Z21cp_async_align_kernelILi1EEvPKfPfi --------------------------
	.section	.nv.info._Z21cp_async_align_kernelILi1EEvPKfPfi,"",@"SHT_CUDA_INFO"
	.sectionflags	@""
	.align	4


	//----- nvinfo : EIATTR_CUDA_API_VERSION
	.align		4
        /*0000*/ 	.byte	0x04, 0x37
        /*0002*/ 	.short	(.L_13 - .L_12)
.L_12:
        /*0004*/ 	.word	0x00000082


	//----- nvinfo : EIATTR_KPARAM_INFO
	.align		4
.L_13:
        /*0008*/ 	.byte	0x04, 0x17
        /*000a*/ 	.short	(.L_15 - .L_14)
.L_14:
        /*000c*/ 	.word	0x00000000
        /*0010*/ 	.short	0x0002
        /*0012*/ 	.short	0x0010
        /*0014*/ 	.byte	0x00, 0xf0, 0x11, 0x00


	//----- nvinfo : EIATTR_KPARAM_INFO
	.align		4
.L_15:
        /*0018*/ 	.byte	0x04, 0x17
        /*001a*/ 	.short	(.L_17 - .L_16)
.L_16:
        /*001c*/ 	.word	0x00000000
        /*0020*/ 	.short	0x0001
        /*0022*/ 	.short	0x0008
        /*0024*/ 	.byte	0x00, 0xf5, 0x21, 0x00


	//----- nvinfo : EIATTR_KPARAM_INFO
	.align		4
.L_17:
        /*0028*/ 	.byte	0x04, 0x17
        /*002a*/ 	.short	(.L_19 - .L_18)
.L_18:
        /*002c*/ 	.word	0x00000000
        /*0030*/ 	.short	0x0000
        /*0032*/ 	.short	0x0000
        /*0034*/ 	.byte	0x00, 0xf5, 0x21, 0x00


	//----- nvinfo : EIATTR_SPARSE_MMA_MASK
	.align		4
.L_19:
        /*0038*/ 	.byte	0x03, 0x50
        /*003a*/ 	.short	0x0000


	//----- nvinfo : EIATTR_MAXREG_COUNT
	.align		4
        /*003c*/ 	.byte	0x03, 0x1b
        /*003e*/ 	.short	0x00ff


	//----- nvinfo : EIATTR_MERCURY_ISA_VERSION
	.align		4
        /*0040*/ 	.byte	0x03, 0x5f
        /*0042*/ 	.short	0x0101


	//----- nvinfo : EIATTR_VRC_CTA_INIT_COUNT
	.align		4
        /*0044*/ 	.byte	0x02, 0x4a
	.zero		1
	.zero		1


	//----- nvinfo : EIATTR_EXIT_INSTR_OFFSETS
	.align		4
        /*0048*/ 	.byte	0x04, 0x1c
        /*004a*/ 	.short	(.L_21 - .L_20)


	//   ....[0]....
.L_20:
        /*004c*/ 	.word	0x00000b20


	//----- nvinfo : EIATTR_CBANK_PARAM_SIZE
	.align		4
.L_21:
        /*0050*/ 	.byte	0x03, 0x19
        /*0052*/ 	.short	0x0014


	//----- nvinfo : EIATTR_PARAM_CBANK
	.align		4
        /*0054*/ 	.byte	0x04, 0x0a
        /*0056*/ 	.short	(.L_23 - .L_22)
	.align		4
.L_22:
        /*0058*/ 	.word	index@(.nv.constant0._Z21cp_async_align_kernelILi1EEvPKfPfi)
        /*005c*/ 	.short	0x0380
        /*005e*/ 	.short	0x0014


	//----- nvinfo : EIATTR_SW_WAR
	.align		4
.L_23:
        /*0060*/ 	.byte	0x04, 0x36
        /*0062*/ 	.short	(.L_25 - .L_24)
.L_24:
        /*0064*/ 	.word	0x00000008
.L_25:


//--------------------- .nv.info._Z21cp_async_align_kernelILi0EEvPKfPfi --------------------------
	.section	.nv.info._Z21cp_async_align_kernelILi0EEvPKfPfi,"",@"SHT_CUDA_INFO"
	.sectionflags	@""
	.align	4


	//----- nvinfo : EIATTR_CUDA_API_VERSION
	.align		4
        /*0000*/ 	.byte	0x04, 0x37
        /*0002*/ 	.short	(.L_27 - .L_26)
.L_26:
        /*0004*/ 	.word	0x00000082


	//----- nvinfo : EIATTR_KPARAM_INFO
	.align		4
.L_27:
        /*0008*/ 	.byte	0x04, 0x17
        /*000a*/ 	.short	(.L_29 - .L_28)
.L_28:
        /*000c*/ 	.word	0x00000000
        /*0010*/ 	.short	0x0002
        /*0012*/ 	.short	0x0010
        /*0014*/ 	.byte	0x00, 0xf0, 0x11, 0x00


	//----- nvinfo : EIATTR_KPARAM_INFO
	.align		4
.L_29:
        /*0018*/ 	.byte	0x04, 0x17
        /*001a*/ 	.short	(.L_31 - .L_30)
.L_30:
        /*001c*/ 	.word	0x00000000
        /*0020*/ 	.short	0x0001
        /*0022*/ 	.short	0x0008
        /*0024*/ 	.byte	0x00, 0xf5, 0x21, 0x00


	//----- nvinfo : EIATTR_KPARAM_INFO
	.align		4
.L_31:
        /*0028*/ 	.byte	0x04, 0x17
        /*002a*/ 	.short	(.L_33 - .L_32)
.L_32:
        /*002c*/ 	.word	0x00000000
        /*0030*/ 	.short	0x0000
        /*0032*/ 	.short	0x0000
        /*0034*/ 	.byte	0x00, 0xf5, 0x21, 0x00


	//----- nvinfo : EIATTR_SPARSE_MMA_MASK
	.align		4
.L_33:
        /*0038*/ 	.byte	0x03, 0x50
        /*003a*/ 	.short	0x0000


	//----- nvinfo : EIATTR_MAXREG_COUNT
	.align		4
        /*003c*/ 	.byte	0x03, 0x1b
        /*003e*/ 	.short	0x00ff


	//----- nvinfo : EIATTR_MERCURY_ISA_VERSION
	.align		4
        /*0040*/ 	.byte	0x03, 0x5f
        /*0042*/ 	.short	0x0101


	//----- nvinfo : EIATTR_VRC_CTA_INIT_COUNT
	.align		4
        /*0044*/ 	.byte	0x02, 0x4a
	.zero		1
	.zero		1


	//----- nvinfo : EIATTR_EXIT_INSTR_OFFSETS
	.align		4
        /*0048*/ 	.byte	0x04, 0x1c
        /*004a*/ 	.short	(.L_35 - .L_34)


	//   ....[0]....
.L_34:
        /*004c*/ 	.word	0x00000b00


	//----- nvinfo : EIATTR_CBANK_PARAM_SIZE
	.align		4
.L_35:
        /*0050*/ 	.byte	0x03, 0x19
        /*0052*/ 	.short	0x0014


	//----- nvinfo : EIATTR_PARAM_CBANK
	.align		4
        /*0054*/ 	.byte	0x04, 0x0a
        /*0056*/ 	.short	(.L_37 - .L_36)
	.align		4
.L_36:
        /*0058*/ 	.word	index@(.nv.constant0._Z21cp_async_align_kernelILi0EEvPKfPfi)
        /*005c*/ 	.short	0x0380
        /*005e*/ 	.short	0x0014


	//----- nvinfo : EIATTR_SW_WAR
	.align		4
.L_37:
        /*0060*/ 	.byte	0x04, 0x36
        /*0062*/ 	.short	(.L_39 - .L_38)
.L_38:
        /*0064*/ 	.word	0x00000008
.L_39:


//--------------------- .nv.callgraph             --------------------------
	.section	.nv.callgraph,"",@"SHT_CUDA_CALLGRAPH"
	.align	4
	.sectionentsize	8
	.align		4
        /*0000*/ 	.word	0x00000000
	.align		4
        /*0004*/ 	.word	0xffffffff
	.align		4
        /*0008*/ 	.word	0x00000000
	.align		4
        /*000c*/ 	.word	0xfffffffe
	.align		4
        /*0010*/ 	.word	0x00000000
	.align		4
        /*0014*/ 	.word	0xfffffffd
	.align		4
        /*0018*/ 	.word	0x00000000
	.align		4
        /*001c*/ 	.word	0xfffffffc


//--------------------- .text._Z21cp_async_align_kernelILi1EEvPKfPfi --------------------------
	.section	.text._Z21cp_async_align_kernelILi1EEvPKfPfi,"ax",@progbits
	.align	128
        .global         _Z21cp_async_align_kernelILi1EEvPKfPfi
        .type           _Z21cp_async_align_kernelILi1EEvPKfPfi,@function
        .size           _Z21cp_async_align_kernelILi1EEvPKfPfi,(.L_x_12 - _Z21cp_async_align_kernelILi1EEvPKfPfi)
        .other          _Z21cp_async_align_kernelILi1EEvPKfPfi,@"STO_CUDA_ENTRY STV_DEFAULT"
_Z21cp_async_align_kernelILi1EEvPKfPfi:
.text._Z21cp_async_align_kernelILi1EEvPKfPfi:
[----:B------:R-:W-:Y:S08]  /*0000*/  LDC R1, c[0x0][0x37c] ;  /* 0x0000df00ff017b82 */ /* 0x000ff00000000800 */
[----:B------:R-:W1:Y:S01]  /*0010*/  LDC R7, c[0x0][0x390] ;  /* 0x0000e400ff077b82 */ /* 0x000e620000000800 */
[----:B------:R-:W2:Y:S01]  /*0020*/  S2R R2, SR_TID.X ;  /* 0x0000000000027919 */ /* 0x000ea20000002100 */
[----:B------:R-:W3:Y:S01]  /*0030*/  LDCU.64 UR8, c[0x0][0x358] ;  /* 0x00006b00ff0877ac */ /* 0x000ee20008000a00 */
[----:B------:R-:W-:-:S05]  /*0040*/  HFMA2 R0, -RZ, RZ, 0, 0 ;  /* 0x00000000ff007431 */ /* 0x000fca00000001ff */
[----:B------:R-:W4:Y:S01]  /*0050*/  S2UR UR4, SR_CTAID.X ;  /* 0x00000000000479c3 */ /* 0x000f220000002500 */
[----:B-1----:R-:W-:Y:S01]  /*0060*/  ISETP.GE.AND P0, PT, R7, 0x1, PT ;  /* 0x000000010700780c */ /* 0x002fe20003f06270 */
[----:B----4-:R-:W-:-:S12]  /*0070*/  USHF.L.U32 UR4, UR4, 0x5, URZ ;  /* 0x0000000504047899 */ /* 0x010fd800080006ff */
[----:B--23--:R-:W-:Y:S05]  /*0080*/  @!P0 BRA `(.L_x_0) ;  /* 0x0000000800948947 */ /* 0x00cfea0003800000 */
[----:B------:R-:W1:Y:S01]  /*0090*/  S2UR UR6, SR_CgaCtaId ;  /* 0x00000000000679c3 */ /* 0x000e620000008800 */
[C---:B------:R-:W-:Y:S01]  /*00a0*/  ISETP.GE.U32.AND P1, PT, R7.reuse, 0x8, PT ;  /* 0x000000080700780c */ /* 0x040fe20003f26070 */
[----:B------:R-:W-:Y:S01]  /*00b0*/  UMOV UR5, 0x400 ;  /* 0x0000040000057882 */ /* 0x000fe20000000000 */
[C---:B------:R-:W-:Y:S01]  /*00c0*/  LOP3.LUT R15, R7.reuse, 0x7, RZ, 0xc0, !PT ;  /* 0x00000007070f7812 */ /* 0x040fe200078ec0ff */
[----:B------:R-:W-:Y:S01]  /*00d0*/  IMAD R10, R7, UR4, R2 ;  /* 0x00000004070a7c24 */ /* 0x000fe2000f8e0202 */
[----:B------:R-:W-:Y:S02]  /*00e0*/  MOV R0, RZ ;  /* 0x000000ff00007202 */ /* 0x000fe40000000f00 */
[----:B------:R-:W-:Y:S02]  /*00f0*/  ISETP.NE.AND P0, PT, R15, RZ, PT ;  /* 0x000000ff0f00720c */ /* 0x000fe40003f05270 */
[----:B------:R-:W-:Y:S01]  /*0100*/  MOV R6, RZ ;  /* 0x000000ff00067202 */ /* 0x000fe20000000f00 */
[----:B-1----:R-:W-:-:S06]  /*0110*/  ULEA UR5, UR6, UR5, 0x18 ;  /* 0x0000000506057291 */ /* 0x002fcc000f8ec0ff */
[----:B------:R-:W-:Y:S01]  /*0120*/  LEA R3, R2, UR5, 0x2 ;  /* 0x0000000502037c11 */ /* 0x000fe2000f8e10ff */
[----:B------:R-:W-:Y:S06]  /*0130*/  @!P1 BRA `(.L_x_1) ;  /* 0x00000004002c9947 */ /* 0x000fec0003800000 */
[----:B------:R-:W1:Y:S01]  /*0140*/  LDC.64 R4, c[0x0][0x380] ;  /* 0x0000e000ff047b82 */ /* 0x000e620000000a00 */
[----:B------:R-:W-:Y:S01]  /*0150*/  LOP3.LUT R6, R7, 0x7ffffff8, RZ, 0xc0, !PT ;  /* 0x7ffffff807067812 */ /* 0x000fe200078ec0ff */
[----:B------:R-:W-:Y:S01]  /*0160*/  IMAD.MOV.U32 R11, RZ, RZ, R10 ;  /* 0x000000ffff0b7224 */ /* 0x000fe200078e000a */
[----:B------:R-:W-:Y:S02]  /*0170*/  MOV R0, RZ ;  /* 0x000000ff00007202 */ /* 0x000fe40000000f00 */
[----:B------:R-:W-:-:S07]  /*0180*/  IADD3 R12, PT, PT, -R6, RZ, RZ ;  /* 0x000000ff060c7210 */ /* 0x000fce0007ffe1ff */
.L_x_2:
[C---:B------:R-:W-:Y:S01]  /*0190*/  VIADD R9, R11.reuse, 0x1 ;  /* 0x000000010b097836 */ /* 0x040fe20000000000 */
[----:B------:R-:W-:Y:S02]  /*01a0*/  IADD3 R12, PT, PT, R12, 0x8, RZ ;  /* 0x000000080c0c7810 */ /* 0x000fe40007ffe0ff */
[----:B------:R-:W-:Y:S01]  /*01b0*/  IADD3 R11, PT, PT, R11, 0x100, RZ ;  /* 0x000001000b0b7810 */ /* 0x000fe20007ffe0ff */
[----:B-1----:R-:W-:Y:S01]  /*01c0*/  IMAD.WIDE R8, R9, 0x4, R4 ;  /* 0x0000000409087825 */ /* 0x002fe200078e0204 */
[----:B------:R-:W-:-:S04]  /*01d0*/  ISETP.NE.AND P1, PT, R12, RZ, PT ;  /* 0x000000ff0c00720c */ /* 0x000fc80003f25270 */
[----:B------:R-:W-:Y:S01]  /*01e0*/  @!PT LDS RZ, [RZ] ;  /* 0x00000000fffff984 */ /* 0x000fe20000000800 */
[----:B------:R-:W-:Y:S01]  /*01f0*/  @!PT LDS RZ, [RZ] ;  /* 0x00000000fffff984 */ /* 0x000fe20000000800 */
[----:B------:R-:W-:Y:S01]  /*0200*/  @!PT LDS RZ, [RZ] ;  /* 0x00000000fffff984 */ /* 0x000fe20000000800 */
[----:B------:R2:W-:Y:S04]  /*0210*/  LDGSTS.E [R3], desc[UR8][R8.64] ;  /* 0x0000000008037fae */ /* 0x0005e8000b9a1008 */
[----:B------:R-:W0:Y:S01]  /*0220*/  LDGDEPBAR ;  /* 0x00000000000079af */ /* 0x000e220000000000 */
[----:B------:R-:W-:-:S04]  /*0230*/  DEPBAR.LE SB0, 0x0 ;  /* 0x000080000000791a */ /* 0x000fc80000000000 */
[----:B------:R-:W1:Y:S04]  /*0240*/  LDS R13, [R3] ;  /* 0x00000000030d7984 */ /* 0x000e680000000800 */
[----:B------:R-:W-:Y:S01]  /*0250*/  @!PT LDS RZ, [RZ] ;  /* 0x00000000fffff984 */ /* 0x000fe20000000800 */
[----:B------:R-:W-:Y:S01]  /*0260*/  @!PT LDS RZ, [RZ] ;  /* 0x00000000fffff984 */ /* 0x000fe20000000800 */
[----:B------:R-:W-:Y:S01]  /*0270*/  @!PT LDS RZ, [RZ] ;  /* 0x00000000fffff984 */ /* 0x000fe20000000800 */
[----:B------:R2:W-:Y:S04]  /*0280*/  LDGSTS.E [R3], desc[UR8][R8.64+0x80] ;  /* 0x0000008008037fae */ /* 0x0005e8000b9a1008 */
[----:B------:R-:W0:Y:S01]  /*0290*/  LDGDEPBAR ;  /* 0x00000000000079af */ /* 0x000e220000000000 */
[----:B------:R-:W-:-:S04]  /*02a0*/  DEPBAR.LE SB0, 0x0 ;  /* 0x000080000000791a */ /* 0x000fc80000000000 */
[----:B------:R-:W3:Y:S04]  /*02b0*/  LDS R14, [R3] ;  /* 0x00000000030e7984 */ /* 0x000ee80000000800 */
[----:B------:R-:W-:Y:S01]  /*02c0*/  @!PT LDS RZ, [RZ] ;  /* 0x00000000fffff984 */ /* 0x000fe20000000800 */
[----:B------:R-:W-:Y:S01]  /*02d0*/  @!PT LDS RZ, [RZ] ;  /* 0x00000000fffff984 */ /* 0x000fe20000000800 */
[----:B------:R-:W-:Y:S01]  /*02e0*/  @!PT LDS RZ, [RZ] ;  /* 0x00000000fffff984 */ /* 0x000fe20000000800 */
[----:B------:R2:W-:Y:S01]  /*02f0*/  LDGSTS.E [R3], desc[UR8][R8.64+0x100] ;  /* 0x0000010008037fae */ /* 0x0005e2000b9a1008 */
[----:B-1----:R-:W-:-:S03]  /*0300*/  FFMA R13, R0, 1.0001000165939331055, R13 ;  /* 0x3f800347000d7823 */ /* 0x002fc6000000000d */
[----:B------:R-:W0:Y:S01]  /*0310*/  LDGDEPBAR ;  /* 0x00000000000079af */ /* 0x000e220000000000 */
[----:B------:R-:W-:-:S04]  /*0320*/  DEPBAR.LE SB0, 0x0 ;  /* 0x000080000000791a */ /* 0x000fc80000000000 */
[----:B------:R-:W1:Y:S04]  /*0330*/  LDS R16, [R3] ;  /* 0x0000000003107984 */ /* 0x000e680000000800 */
[----:B------:R-:W-:Y:S01]  /*0340*/  @!PT LDS RZ, [RZ] ;  /* 0x00000000fffff984 */ /* 0x000fe20000000800 */
[----:B------:R-:W-:Y:S01]  /*0350*/  @!PT LDS RZ, [RZ] ;  /* 0x00000000fffff984 */ /* 0x000fe20000000800 */
[----:B------:R-:W-:Y:S01]  /*0360*/  @!PT LDS RZ, [RZ] ;  /* 0x00000000fffff984 */ /* 0x000fe20000000800 */
[----:B------:R2:W-:Y:S01]  /*0370*/  LDGSTS.E [R3], desc[UR8][R8.64+0x180] ;  /* 0x0000018008037fae */ /* 0x0005e2000b9a1008 */
[----:B---3--:R-:W-:-:S03]  /*0380*/  FFMA R13, R13, 1.0001000165939331055, R14 ;  /* 0x3f8003470d0d7823 */ /* 0x008fc6000000000e */
        /* <DEDUP_REMOVED lines=34> */
[----:B------:R-:W3:Y:S01]  /*05b0*/  LDS R26, [R3] ;  /* 0x00000000031a7984 */ /* 0x000ee20000000800 */
[----:B-1----:R-:W-:-:S04]  /*05c0*/  FFMA R13, R13, 1.0001000165939331055, R24 ;  /* 0x3f8003470d0d7823 */ /* 0x002fc80000000018 */
[----:B---3--:R-:W-:Y:S01]  /*05d0*/  FFMA R0, R13, 1.0001000165939331055, R26 ;  /* 0x3f8003470d007823 */ /* 0x008fe2000000001a */
[----:B--2---:R-:W-:Y:S06]  /*05e0*/  @P1 BRA `(.L_x_2) ;  /* 0xfffffff800e81947 */ /* 0x004fec000383ffff */
.L_x_1:
[----:B------:R-:W-:Y:S01]  /*05f0*/  VIADD R5, R10, 0x1 ;  /* 0x000000010a057836 */ /* 0x000fe20000000000 */
[----:B------:R-:W-:Y:S06]  /*0600*/  @!P0 BRA `(.L_x_0) ;  /* 0x0000000400348947 */ /* 0x000fec0003800000 */
[----:B------:R-:W-:Y:S02]  /*0610*/  ISETP.GE.U32.AND P0, PT, R15, 0x4, PT ;  /* 0x000000040f00780c */ /* 0x000fe40003f06070 */
[----:B------:R-:W-:-:S04]  /*0620*/  LOP3.LUT R10, R7, 0x3, RZ, 0xc0, !PT ;  /* 0x00000003070a7812 */ /* 0x000fc800078ec0ff */
[----:B------:R-:W-:-:S07]  /*0630*/  ISETP.NE.AND P1, PT, R10, RZ, PT ;  /* 0x000000ff0a00720c */ /* 0x000fce0003f25270 */
[----:B------:R-:W-:Y:S06]  /*0640*/  @!P0 BRA `(.L_x_3) ;  /* 0x0000000000908947 */ /* 0x000fec0003800000 */
[----:B------:R-:W1:Y:S01]  /*0650*/  LDC.64 R8, c[0x0][0x380] ;  /* 0x0000e000ff087b82 */ /* 0x000e620000000a00 */
[C---:B------:R-:W-:Y:S02]  /*0660*/  LEA R11, R6.reuse, R5, 0x5 ;  /* 0x00000005060b7211 */ /* 0x040fe400078e28ff */
[----:B------:R-:W-:-:S03]  /*0670*/  IADD3 R6, PT, PT, R6, 0x4, RZ ;  /* 0x0000000406067810 */ /* 0x000fc60007ffe0ff */
[----:B-1----:R-:W-:-:S05]  /*0680*/  IMAD.WIDE R8, R11, 0x4, R8 ;  /* 0x000000040b087825 */ /* 0x002fca00078e0208 */
[----:B------:R-:W-:Y:S01]  /*0690*/  @!PT LDS RZ, [RZ] ;  /* 0x00000000fffff984 */ /* 0x000fe20000000800 */
[----:B------:R-:W-:Y:S01]  /*06a0*/  @!PT LDS RZ, [RZ] ;  /* 0x00000000fffff984 */ /* 0x000fe20000000800 */
[----:B------:R-:W-:Y:S01]  /*06b0*/  @!PT LDS RZ, [RZ] ;  /* 0x00000000fffff984 */ /* 0x000fe20000000800 */
[----:B------:R1:W-:Y:S04]  /*06c0*/  LDGSTS.E [R3], desc[UR8][R8.64] ;  /* 0x0000000008037fae */ /* 0x0003e8000b9a1008 */
[----:B------:R-:W0:Y:S01]  /*06d0*/  LDGDEPBAR ;  /* 0x00000000000079af */ /* 0x000e220000000000 */
[----:B------:R-:W-:-:S04]  /*06e0*/  DEPBAR.LE SB0, 0x0 ;  /* 0x000080000000791a */ /* 0x000fc80000000000 */
[----:B------:R-:W2:Y:S04]  /*06f0*/  LDS R11, [R3] ;  /* 0x00000000030b7984 */ /* 0x000ea80000000800 */
        /* <DEDUP_REMOVED lines=11> */
[----:B--2---:R-:W-:-:S03]  /*07b0*/  FFMA R11, R0, 1.0001000165939331055, R11 ;  /* 0x3f800347000b7823 */ /* 0x004fc6000000000b */
[----:B------:R-:W0:Y:S01]  /*07c0*/  LDGDEPBAR ;  /* 0x00000000000079af */ /* 0x000e220000000000 */
[----:B------:R-:W-:-:S04]  /*07d0*/  DEPBAR.LE SB0, 0x0 ;  /* 0x000080000000791a */ /* 0x000fc80000000000 */
[----:B------:R-:W2:Y:S04]  /*07e0*/  LDS R13, [R3] ;  /* 0x00000000030d7984 */ /* 0x000ea80000000800 */
        /* <DEDUP_REMOVED lines=8> */
[----:B--2---:R-:W-:-:S04]  /*0870*/  FFMA R4, R4, 1.0001000165939331055, R13 ;  /* 0x3f80034704047823 */ /* 0x004fc8000000000d */
[----:B-1-3--:R-:W-:-:S07]  /*0880*/  FFMA R0, R4, 1.0001000165939331055, R15 ;  /* 0x3f80034704007823 */ /* 0x00afce000000000f */
.L_x_3:
[----:B------:R-:W-:Y:S05]  /*0890*/  @!P1 BRA `(.L_x_0) ;  /* 0x0000000000909947 */ /* 0x000fea0003800000 */
[----:B------:R-:W-:Y:S02]  /*08a0*/  ISETP.NE.AND P0, PT, R10, 0x1, PT ;  /* 0x000000010a00780c */ /* 0x000fe40003f05270 */
[----:B------:R-:W-:-:S04]  /*08b0*/  LOP3.LUT R7, R7, 0x1, RZ, 0xc0, !PT ;  /* 0x0000000107077812 */ /* 0x000fc800078ec0ff */
[----:B------:R-:W-:-:S07]  /*08c0*/  ISETP.NE.U32.AND P1, PT, R7, 0x1, PT ;  /* 0x000000010700780c */ /* 0x000fce0003f25070 */
[----:B------:R-:W-:Y:S06]  /*08d0*/  @!P0 BRA `(.L_x_4) ;  /* 0x0000000000508947 */ /* 0x000fec0003800000 */
[----:B------:R-:W1:Y:S01]  /*08e0*/  LDC.64 R8, c[0x0][0x380] ;  /* 0x0000e000ff087b82 */ /* 0x000e620000000a00 */
[C---:B------:R-:W-:Y:S01]  /*08f0*/  IMAD R7, R6.reuse, 0x20, R5 ;  /* 0x0000002006077824 */ /* 0x040fe200078e0205 */
        /* <DEDUP_REMOVED lines=15> */
[----:B------:R-:W3:Y:S01]  /*09f0*/  LDS R11, [R3] ;  /* 0x00000000030b7984 */ /* 0x000ee20000000800 */
[----:B--2---:R-:W-:-:S04]  /*0a00*/  FFMA R0, R0, 1.0001000165939331055, R7 ;  /* 0x3f80034700007823 */ /* 0x004fc80000000007 */
[----:B-1-3--:R-:W-:-:S07]  /*0a10*/  FFMA R0, R0, 1.0001000165939331055, R11 ;  /* 0x3f80034700007823 */ /* 0x00afce000000000b */
.L_x_4:
[----:B------:R-:W-:Y:S05]  /*0a20*/  @P1 BRA `(.L_x_0) ;  /* 0x00000000002c1947 */ /* 0x000fea0003800000 */
[----:B------:R-:W1:Y:S01]  /*0a30*/  LDC.64 R8, c[0x0][0x380] ;  /* 0x0000e000ff087b82 */ /* 0x000e620000000a00 */
[----:B------:R-:W-:-:S05]  /*0a40*/  LEA R5, R6, R5, 0x5 ;  /* 0x0000000506057211 */ /* 0x000fca00078e28ff */
[----:B-1----:R-:W-:-:S05]  /*0a50*/  IMAD.WIDE R4, R5, 0x4, R8 ;  /* 0x0000000405047825 */ /* 0x002fca00078e0208 */
[----:B------:R-:W-:Y:S01]  /*0a60*/  @!PT LDS RZ, [RZ] ;  /* 0x00000000fffff984 */ /* 0x000fe20000000800 */
[----:B------:R-:W-:Y:S01]  /*0a70*/  @!PT LDS RZ, [RZ] ;  /* 0x00000000fffff984 */ /* 0x000fe20000000800 */
[----:B------:R-:W-:Y:S01]  /*0a80*/  @!PT LDS RZ, [RZ] ;  /* 0x00000000fffff984 */ /* 0x000fe20000000800 */
[----:B------:R1:W-:Y:S04]  /*0a90*/  LDGSTS.E [R3], desc[UR8][R4.64] ;  /* 0x0000000004037fae */ /* 0x0003e8000b9a1008 */
[----:B------:R-:W0:Y:S01]  /*0aa0*/  LDGDEPBAR ;  /* 0x00000000000079af */ /* 0x000e220000000000 */
[----:B------:R-:W-:-:S04]  /*0ab0*/  DEPBAR.LE SB0, 0x0 ;  /* 0x000080000000791a */ /* 0x000fc80000000000 */
[----:B------:R-:W2:Y:S02]  /*0ac0*/  LDS R7, [R3] ;  /* 0x0000000003077984 */ /* 0x000ea40000000800 */
[----:B-12---:R-:W-:-:S07]  /*0ad0*/  FFMA R0, R0, 1.0001000165939331055, R7 ;  /* 0x3f80034700007823 */ /* 0x006fce0000000007 */
.L_x_0:
[----:B------:R-:W1:Y:S01]  /*0ae0*/  LDC.64 R4, c[0x0][0x388] ;  /* 0x0000e200ff047b82 */ /* 0x000e620000000a00 */
[----:B------:R-:W-:-:S05]  /*0af0*/  IADD3 R3, PT, PT, R2, UR4, RZ ;  /* 0x0000000402037c10 */ /* 0x000fca000fffe0ff */
[----:B-1----:R-:W-:-:S05]  /*0b00*/  IMAD.WIDE.U32 R2, R3, 0x4, R4 ;  /* 0x0000000403027825 */ /* 0x002fca00078e0004 */
[----:B------:R-:W-:Y:S01]  /*0b10*/  STG.E desc[UR8][R2.64], R0 ;  /* 0x0000000002007986 */ /* 0x000fe2000c101908 */
[----:B------:R-:W-:Y:S05]  /*0b20*/  EXIT ;  /* 0x000000000000794d */ /* 0x000fea0003800000 */
.L_x_5:
[----:B------:R-:W-:-:S00]  /*0b30*/  BRA `(.L_x_5) ;  /* 0xfffffffc00fc7947 */ /* 0x000fc0000383ffff */
[----:B------:R-:W-:-:S00]  /*0b40*/  NOP ;  /* 0x0000000000007918 */ /* 0x000fc00000000000 */
        /* <DEDUP_REMOVED lines=11> */
.L_x_12:


//--------------------- .text._Z21cp_async_align_kernelILi0EEvPKfPfi --------------------------
	.section	.text._Z21cp_async_align_kernelILi0EEvPKfPfi,"ax",@progbits
	.align	128
        .global         _Z21cp_async_align_kernelILi0EEvPKfPfi
        .type           _Z21cp_async_align_kernelILi0EEvPKfPfi,@function
        .size           _Z21cp_async_align_kernelILi0EEvPKfPfi,(.L_x_13 - _Z21cp_async_align_kernelILi0EEvPKfPfi)
        .other          _Z21cp_async_align_kernelILi0EEvPKfPfi,@"STO_CUDA_ENTRY STV_DEFAULT"
_Z21cp_async_align_kernelILi0EEvPKfPfi:
.text._Z21cp_async_align_kernelILi0EEvPKfPfi:
        /* <DEDUP_REMOVED lines=22> */
[----:B------:R-:W-:Y:S01]  /*0160*/  IMAD.MOV.U32 R0, RZ, RZ, RZ ;  /* 0x000000ffff007224 */ /* 0x000fe200078e00ff */
[----:B------:R-:W-:Y:S02]  /*0170*/  MOV R13, R6 ;  /* 0x00000006000d7202 */ /* 0x000fe40000000f00 */
[----:B------:R-:W-:-:S07]  /*0180*/  IADD3 R10, PT, PT, -R7, RZ, RZ ;  /* 0x000000ff070a7210 */ /* 0x000fce0007ffe1ff */
.L_x_8:
[C---:B-1----:R-:W-:Y:S01]  /*0190*/  IMAD.WIDE R8, R13.reuse, 0x4, R4 ;  /* 0x000000040d087825 */ /* 0x042fe200078e0204 */
[----:B------:R-:W-:-:S03]  /*01a0*/  IADD3 R13, PT, PT, R13, 0x100, RZ ;  /* 0x000001000d0d7810 */ /* 0x000fc60007ffe0ff */
[----:B------:R-:W-:Y:S01]  /*01b0*/  VIADD R10, R10, 0x8 ;  /* 0x000000080a0a7836 */ /* 0x000fe20000000000 */
[----:B------:R-:W-:Y:S01]  /*01c0*/  @!PT LDS RZ, [RZ] ;  /* 0x00000000fffff984 */ /* 0x000fe20000000800 */
[----:B------:R-:W-:Y:S01]  /*01d0*/  @!PT LDS RZ, [RZ] ;  /* 0x00000000fffff984 */ /* 0x000fe20000000800 */
[----:B------:R-:W-:Y:S01]  /*01e0*/  @!PT LDS RZ, [RZ] ;  /* 0x00000000fffff984 */ /* 0x000fe20000000800 */
[----:B------:R2:W-:Y:S04]  /*01f0*/  LDGSTS.E [R3], desc[UR8][R8.64] ;  /* 0x0000000008037fae */ /* 0x0005e8000b9a1008 */
[----:B------:R-:W0:Y:S01]  /*0200*/  LDGDEPBAR ;  /* 0x00000000000079af */ /* 0x000e220000000000 */
[----:B------:R-:W-:Y:S01]  /*0210*/  ISETP.NE.AND P1, PT, R10, RZ, PT ;  /* 0x000000ff0a00720c */ /* 0x000fe20003f25270 */
        /* <DEDUP_REMOVED lines=60> */
.L_x_7:
[----:B------:R-:W-:Y:S05]  /*05e0*/  @!P0 BRA `(.L_x_6) ;  /* 0x0000000400348947 */ /* 0x000fea0003800000 */
        /* <DEDUP_REMOVED lines=40> */
.L_x_9:
        /* <DEDUP_REMOVED lines=25> */
.L_x_10:
        /* <DEDUP_REMOVED lines=12> */
.L_x_6:
[----:B------:R-:W1:Y:S01]  /*0ac0*/  LDC.64 R4, c[0x0][0x388] ;  /* 0x0000e200ff047b82 */ /* 0x000e620000000a00 */
[----:B------:R-:W-:-:S05]  /*0ad0*/  IADD3 R3, PT, PT, R2, UR4, RZ ;  /* 0x0000000402037c10 */ /* 0x000fca000fffe0ff */
[----:B-1----:R-:W-:-:S05]  /*0ae0*/  IMAD.WIDE.U32 R2, R3, 0x4, R4 ;  /* 0x0000000403027825 */ /* 0x002fca00078e0004 */
[----:B------:R-:W-:Y:S01]  /*0af0*/  STG.E desc[UR8][R2.64], R0 ;  /* 0x0000000002007986 */ /* 0x000fe2000c101908 */
[----:B------:R-:W-:Y:S05]  /*0b00*/  EXIT ;  /* 0x000000000000794d */ /* 0x000fea0003800000 */
.L_x_11:
        /* <DEDUP_REMOVED lines=15> */
.L_x_13:


//--------------------- .nv.shared._Z21cp_async_align_kernelILi1EEvPKfPfi --------------------------
	.section	.nv.shared._Z21cp_async_align_kernelILi1EEvPKfPfi,"aw",@nobits
	.sectionflags	@""
	.align	4
.nv.shared._Z21cp_async_align_kernelILi1EEvPKfPfi:
	.zero		1152


//--------------------- .nv.shared.reserved.0     --------------------------
	.section	.nv.shared.reserved.0,"aw",@nobits
	.weak		__nv_reservedSMEM_offset_0_alias
	.size		__nv_reservedSMEM_offset_0_alias, 0, 64
	.other		__nv_reservedSMEM_offset_0_alias,@"STO_CUDA_RESERVED_SHARED STV_DEFAULT"
__nv_reservedSMEM_offset_0_alias:
	.zero		0
	.zero		64


//--------------------- .nv.shared._Z21cp_async_align_kernelILi0EEvPKfPfi --------------------------
	.section	.nv.shared._Z21cp_async_align_kernelILi0EEvPKfPfi,"aw",@nobits
	.sectionflags	@""
	.align	4
.nv.shared._Z21cp_async_align_kernelILi0EEvPKfPfi:
	.zero		1152


//--------------------- .nv.constant0._Z21cp_async_align_kernelILi1EEvPKfPfi --------------------------
	.section	.nv.constant0._Z21cp_async_align_kernelILi1EEvPKfPfi,"a",@progbits
	.sectionflags	@""
	.align	4
.nv.constant0._Z21cp_async_align_kernelILi1EEvPKfPfi:
	.zero		916


//--------------------- .nv.constant0._Z21cp_async_align_kernelILi0EEvPKfPfi --------------------------
	.section	.nv.constant0._Z21cp_async_align_kernelILi0EEvPKfPfi,"a",@progbits
	.sectionflags	@""
	.align	4
.nv.constant0._Z21cp_async_align_kernelILi0EEvPKfPfi:
	.zero		916


//--------------------- SYMBOLS --------------------------

	.type		.nv.reservedSmem.offset0,@object
	.size		.nv.reservedSmem.offset0,0x4
	.type		.nv.reservedSmem.cap,@object
	.size		.nv.reservedSmem.cap,0x4
